//
// Generated by NVIDIA NVVM Compiler
//
// Compiler Build ID: CL-36424714
// Cuda compilation tools, release 13.0, V13.0.88
// Based on NVVM 20.0.0
//

.version 9.0
.target sm_100
.address_size 64

	// .globl	kernel

.visible .entry kernel(
	.param .u32 kernel_param_0,
	.param .u64 .ptr .align 1 kernel_param_1,
	.param .u64 .ptr .align 1 kernel_param_2
)
{
	.reg .pred 	%p<3>;
	.reg .b32 	%r<8>;
	.reg .b32 	%f<2>;
	.reg .b64 	%rd<9>;

	ld.param.u32 	%r2, [kernel_param_0];
	ld.param.u64 	%rd1, [kernel_param_1];
	ld.param.u64 	%rd2, [kernel_param_2];
	mov.u32 	%r3, %ctaid.x;
	mov.u32 	%r4, %ntid.x;
	mov.u32 	%r5, %tid.x;
	mad.lo.s32 	%r1, %r3, %r4, %r5;
	shl.b32 	%r6, %r2, 6;
	setp.ge.s32 	%p1, %r1, %r6;
	@%p1 bra 	$L__BB0_2;
	cvta.to.global.u64 	%rd3, %rd1;
	cvta.to.global.u64 	%rd4, %rd2;
	mul.wide.s32 	%rd5, %r1, 16;
	add.s64 	%rd6, %rd3, %rd5;
	ld.global.u32 	%r7, [%rd6];
	setp.eq.s32 	%p2, %r7, -1;
	selp.f32 	%f1, 0fC61C4000, 0f00000000, %p2;
	mul.wide.s32 	%rd7, %r1, 4;
	add.s64 	%rd8, %rd4, %rd7;
	st.global.f32 	[%rd8], %f1;
$L__BB0_2:
	ret;

}


// ===== COMPILED SASS (sm_100) =====

	.target	sm_100

	.elftype	@"ET_EXEC"


//--------------------- .note.nv.tkinfo           --------------------------
	.section	.note.nv.tkinfo,"",@"SHT_NOTE"
	.sectionflags	@"SHF_NOTE_NV_TKINFO"
	.tkinfo
        /*0018*/ 	.word	0x00000002
        /*0030*/ 	.string	""
        /*0030*/ 	.string	"ptxas"
        /*0030*/ 	.string	"Cuda compilation tools, release 13.0, V13.0.88"
        /*0030*/ 	.string	"Build cuda_13.0.r13.0/compiler.36424714_0"
        /*0030*/ 	.string	"-arch sm_100 -m 64 "



//--------------------- .note.nv.cuinfo           --------------------------
	.section	.note.nv.cuinfo,"",@"SHT_NOTE"
	.sectionflags	@"SHF_NOTE_NV_CUINFO"
        /*0018*/ 	.short	0x0002
        /*001a*/ 	.short	0x0064
        /*001c*/ 	.short	0x0082
	.zero		2


//--------------------- .nv.info                  --------------------------
	.section	.nv.info,"",@"SHT_CUDA_INFO"
	.align	4


	//----- nvinfo : EIATTR_REGCOUNT
	.align		4
        /*0000*/ 	.byte	0x04, 0x2f
        /*0002*/ 	.short	(.L_1 - .L_0)
	.align		4
.L_0:
        /*0004*/ 	.word	index@(kernel)
        /*0008*/ 	.word	0x0000000a


	//----- nvinfo : EIATTR_FRAME_SIZE
	.align		4
.L_1:
        /*000c*/ 	.byte	0x04, 0x11
        /*000e*/ 	.short	(.L_3 - .L_2)
	.align		4
.L_2:
        /*0010*/ 	.word	index@(kernel)
        /*0014*/ 	.word	0x00000000


	//----- nvinfo : EIATTR_MIN_STACK_SIZE
	.align		4
.L_3:
        /*0018*/ 	.byte	0x04, 0x12
        /*001a*/ 	.short	(.L_5 - .L_4)
	.align		4
.L_4:
        /*001c*/ 	.word	index@(kernel)
        /*0020*/ 	.word	0x00000000
.L_5:


//--------------------- .nv.compat                --------------------------
	.section	.nv.compat,"",@"SHT_CUDA_COMPAT_INFO"
	.align	4
        /*0000*/ 	.byte	0x02, 0x09, 0x00, 0x00, 0x02, 0x02, 0x01, 0x00, 0x02, 0x05, 0x05, 0x00, 0x03, 0x07, 0x01, 0x01
        /*0010*/ 	.byte	0x02, 0x03, 0x00, 0x00, 0x02, 0x06, 0x01, 0x00, 0x04, 0x0b, 0x08, 0x00, 0x09, 0x00, 0x00, 0x00
        /*0020*/ 	.byte	0x00, 0x00, 0x00, 0x00


//--------------------- .nv.info.kernel           --------------------------
	.section	.nv.info.kernel,"",@"SHT_CUDA_INFO"
	.sectionflags	@""
	.align	4


	//----- nvinfo : EIATTR_CUDA_API_VERSION
	.align		4
        /*0000*/ 	.byte	0x04, 0x37
        /*0002*/ 	.short	(.L_7 - .L_6)
.L_6:
        /*0004*/ 	.word	0x00000082


	//----- nvinfo : EIATTR_KPARAM_INFO
	.align		4
.L_7:
        /*0008*/ 	.byte	0x04, 0x17
        /*000a*/ 	.short	(.L_9 - .L_8)
.L_8:
        /*000c*/ 	.word	0x00000000
        /*0010*/ 	.short	0x0002
        /*0012*/ 	.short	0x0010
        /*0014*/ 	.byte	0x00, 0xf5, 0x21, 0x00


	//----- nvinfo : EIATTR_KPARAM_INFO
	.align		4
.L_9:
        /*0018*/ 	.byte	0x04, 0x17
        /*001a*/ 	.short	(.L_11 - .L_10)
.L_10:
        /*001c*/ 	.word	0x00000000
        /*0020*/ 	.short	0x0001
        /*0022*/ 	.short	0x0008
        /*0024*/ 	.byte	0x00, 0xf5, 0x21, 0x00


	//----- nvinfo : EIATTR_KPARAM_INFO
	.align		4
.L_11:
        /*0028*/ 	.byte	0x04, 0x17
        /*002a*/ 	.short	(.L_13 - .L_12)
.L_12:
        /*002c*/ 	.word	0x00000000
        /*0030*/ 	.short	0x0000
        /*0032*/ 	.short	0x0000
        /*0034*/ 	.byte	0x00, 0xf0, 0x11, 0x00


	//----- nvinfo : EIATTR_SPARSE_MMA_MASK
	.align		4
.L_13:
        /*0038*/ 	.byte	0x03, 0x50
        /*003a*/ 	.short	0x0000


	//----- nvinfo : EIATTR_MAXREG_COUNT
	.align		4
        /*003c*/ 	.byte	0x03, 0x1b
        /*003e*/ 	.short	0x00ff


	//----- nvinfo : EIATTR_MERCURY_ISA_VERSION
	.align		4
        /*0040*/ 	.byte	0x03, 0x5f
        /*0042*/ 	.short	0x0101


	//----- nvinfo : EIATTR_VRC_CTA_INIT_COUNT
	.align		4
        /*0044*/ 	.byte	0x02, 0x4a
	.zero		1
	.zero		1


	//----- nvinfo : EIATTR_EXIT_INSTR_OFFSETS
	.align		4
        /*0048*/ 	.byte	0x04, 0x1c
        /*004a*/ 	.short	(.L_15 - .L_14)


	//   ....[0]....
.L_14:
        /*004c*/ 	.word	0x00000080


	//   ....[1]....
        /*0050*/ 	.word	0x00000120


	//----- nvinfo : EIATTR_CBANK_PARAM_SIZE
	.align		4
.L_15:
        /*0054*/ 	.byte	0x03, 0x19
        /*0056*/ 	.short	0x0018


	//----- nvinfo : EIATTR_PARAM_CBANK
	.align		4
        /*0058*/ 	.byte	0x04, 0x0a
        /*005a*/ 	.short	(.L_17 - .L_16)
	.align		4
.L_16:
        /*005c*/ 	.word	index@(.nv.constant0.kernel)
        /*0060*/ 	.short	0x0380
        /*0062*/ 	.short	0x0018


	//----- nvinfo : EIATTR_SW_WAR
	.align		4
.L_17:
        /*0064*/ 	.byte	0x04, 0x36
        /*0066*/ 	.short	(.L_19 - .L_18)
.L_18:
        /*0068*/ 	.word	0x00000008
.L_19:


//--------------------- .nv.callgraph             --------------------------
	.section	.nv.callgraph,"",@"SHT_CUDA_CALLGRAPH"
	.align	4
	.sectionentsize	8
	.align		4
        /*0000*/ 	.word	0x00000000
	.align		4
        /*0004*/ 	.word	0xffffffff
	.align		4
        /*0008*/ 	.word	0x00000000
	.align		4
        /*000c*/ 	.word	0xfffffffe
	.align		4
        /*0010*/ 	.word	0x00000000
	.align		4
        /*0014*/ 	.word	0xfffffffd
	.align		4
        /*0018*/ 	.word	0x00000000
	.align		4
        /*001c*/ 	.word	0xfffffffc


//--------------------- .text.kernel              --------------------------
	.section	.text.kernel,"ax",@progbits
	.align	128
        .global         kernel
        .type           kernel,@function
        .size           kernel,(.L_x_1 - kernel)
        .other          kernel,@"STO_CUDA_ENTRY STV_DEFAULT"
kernel:
.text.kernel:
[----:B------:R-:W-:Y:S01]  /*0000*/  LDC R1, c[0x0][0x37c] ;  /* 0x0000df00ff017b82 */ /* 0x000fe20000000800 */
[----:B------:R-:W0:Y:S07]  /*0010*/  S2R R0, SR_TID.X ;  /* 0x0000000000007919 */ /* 0x000e2e0000002100 */
[----:B------:R-:W0:Y:S01]  /*0020*/  S2UR UR5, SR_CTAID.X ;  /* 0x00000000000579c3 */ /* 0x000e220000002500 */
[----:B------:R-:W1:Y:S07]  /*0030*/  LDCU UR4, c[0x0][0x380] ;  /* 0x00007000ff0477ac */ /* 0x000e6e0008000800 */
[----:B------:R-:W0:Y:S01]  /*0040*/  LDC R7, c[0x0][0x360] ;  /* 0x0000d800ff077b82 */ /* 0x000e220000000800 */
[----:B-1----:R-:W-:Y:S01]  /*0050*/  USHF.L.U32 UR4, UR4, 0x6, URZ ;  /* 0x0000000604047899 */ /* 0x002fe200080006ff */
[----:B0-----:R-:W-:-:S05]  /*0060*/  IMAD R7, R7, UR5, R0 ;  /* 0x0000000507077c24 */ /* 0x001fca000f8e0200 */
[----:B------:R-:W-:-:S13]  /*0070*/  ISETP.GE.AND P0, PT, R7, UR4, PT ;  /* 0x0000000407007c0c */ /* 0x000fda000bf06270 */
[----:B------:R-:W-:Y:S05]  /*0080*/  @P0 EXIT ;  /* 0x000000000000094d */ /* 0x000fea0003800000 */
[----:B------:R-:W0:Y:S01]  /*0090*/  LDC.64 R2, c[0x0][0x388] ;  /* 0x0000e200ff027b82 */ /* 0x000e220000000a00 */
[----:B------:R-:W1:Y:S07]  /*00a0*/  LDCU.64 UR4, c[0x0][0x358] ;  /* 0x00006b00ff0477ac */ /* 0x000e6e0008000a00 */
[----:B------:R-:W2:Y:S01]  /*00b0*/  LDC.64 R4, c[0x0][0x390] ;  /* 0x0000e400ff047b82 */ /* 0x000ea20000000a00 */
[----:B0-----:R-:W-:-:S06]  /*00c0*/  IMAD.WIDE R2, R7, 0x10, R2 ;  /* 0x0000001007027825 */ /* 0x001fcc00078e0202 */
[----:B-1----:R-:W3:Y:S01]  /*00d0*/  LDG.E R2, desc[UR4][R2.64] ;  /* 0x0000000402027981 */ /* 0x002ee2000c1e1900 */
[----:B--2---:R-:W-:Y:S01]  /*00e0*/  IMAD.WIDE R4, R7, 0x4, R4 ;  /* 0x0000000407047825 */ /* 0x004fe200078e0204 */
[----:B---3--:R-:W-:-:S04]  /*00f0*/  ISETP.NE.AND P0, PT, R2, -0x1, PT ;  /* 0xffffffff0200780c */ /* 0x008fc80003f05270 */
[----:B------:R-:W-:-:S05]  /*0100*/  FSEL R7, RZ, -10000, P0 ;  /* 0xc61c4000ff077808 */ /* 0x000fca0000000000 */
[----:B------:R-:W-:Y:S01]  /*0110*/  STG.E desc[UR4][R4.64], R7 ;  /* 0x0000000704007986 */ /* 0x000fe2000c101904 */
[----:B------:R-:W-:Y:S05]  /*0120*/  EXIT ;  /* 0x000000000000794d */ /* 0x000fea0003800000 */
.L_x_0:
[----:B------:R-:W-:-:S00]  /*0130*/  BRA `(.L_x_0) ;  /* 0xfffffffc00fc7947 */ /* 0x000fc0000383ffff */
[----:B------:R-:W-:-:S00]  /*0140*/  NOP ;  /* 0x0000000000007918 */ /* 0x000fc00000000000 */
        /* <DEDUP_REMOVED lines=11> */
.L_x_1:


//--------------------- .nv.shared.reserved.0     --------------------------
	.section	.nv.shared.reserved.0,"aw",@nobits
	.weak		__nv_reservedSMEM_offset_0_alias
	.size		__nv_reservedSMEM_offset_0_alias, 0, 64
	.other		__nv_reservedSMEM_offset_0_alias,@"STO_CUDA_RESERVED_SHARED STV_DEFAULT"
__nv_reservedSMEM_offset_0_alias:
	.zero		0
	.zero		64


//--------------------- .nv.constant0.kernel      --------------------------
	.section	.nv.constant0.kernel,"a",@progbits
	.sectionflags	@""
	.align	4
.nv.constant0.kernel:
	.zero		920


//--------------------- SYMBOLS --------------------------

	.type		.nv.reservedSmem.offset0,@object
	.size		.nv.reservedSmem.offset0,0x4
